//
// Generated by NVIDIA NVVM Compiler
//
// Compiler Build ID: CL-36424714
// Cuda compilation tools, release 13.0, V13.0.88
// Based on NVVM 20.0.0
//

.version 9.0
.target sm_100
.address_size 64

	// .globl	_Z9calculatePimi

.visible .entry _Z9calculatePimi(
	.param .u64 .ptr .align 1 _Z9calculatePimi_param_0,
	.param .u64 _Z9calculatePimi_param_1,
	.param .u32 _Z9calculatePimi_param_2
)
{
	.reg .pred 	%p<5>;
	.reg .b32 	%r<15>;
	.reg .b64 	%rd<10>;

	ld.param.u64 	%rd2, [_Z9calculatePimi_param_0];
	ld.param.u64 	%rd3, [_Z9calculatePimi_param_1];
	ld.param.u32 	%r2, [_Z9calculatePimi_param_2];
	mov.u32 	%r3, %ctaid.x;
	mov.u32 	%r4, %ntid.x;
	mov.u32 	%r5, %tid.x;
	mad.lo.s32 	%r6, %r3, %r4, %r5;
	rem.s32 	%r7, %r6, %r2;
	setp.ne.s32 	%p1, %r7, 0;
	cvt.s64.s32 	%rd1, %r6;
	setp.lt.u64 	%p2, %rd3, %rd1;
	or.pred  	%p3, %p2, %p1;
	@%p3 bra 	$L__BB0_3;
	cvt.u32.u64 	%r8, %rd1;
	shr.u32 	%r9, %r2, 31;
	add.s32 	%r10, %r2, %r9;
	shr.s32 	%r1, %r10, 1;
	add.s32 	%r11, %r1, %r8;
	cvt.s64.s32 	%rd4, %r11;
	setp.le.u64 	%p4, %rd3, %rd4;
	@%p4 bra 	$L__BB0_3;
	cvta.to.global.u64 	%rd5, %rd2;
	shl.b64 	%rd6, %rd1, 2;
	add.s64 	%rd7, %rd5, %rd6;
	ld.global.u32 	%r12, [%rd7];
	mul.wide.s32 	%rd8, %r1, 4;
	add.s64 	%rd9, %rd7, %rd8;
	ld.global.u32 	%r13, [%rd9];
	xor.b32  	%r14, %r13, %r12;
	st.global.u32 	[%rd7], %r14;
$L__BB0_3:
	ret;

}


// ===== COMPILED SASS (sm_100) =====

	.target	sm_100

	.elftype	@"ET_EXEC"


//--------------------- .note.nv.tkinfo           --------------------------
	.section	.note.nv.tkinfo,"",@"SHT_NOTE"
	.sectionflags	@"SHF_NOTE_NV_TKINFO"
	.tkinfo
        /*0018*/ 	.word	0x00000002
        /*0030*/ 	.string	""
        /*0030*/ 	.string	"ptxas"
        /*0030*/ 	.string	"Cuda compilation tools, release 13.0, V13.0.88"
        /*0030*/ 	.string	"Build cuda_13.0.r13.0/compiler.36424714_0"
        /*0030*/ 	.string	"-arch sm_100 -m 64 "



//--------------------- .note.nv.cuinfo           --------------------------
	.section	.note.nv.cuinfo,"",@"SHT_NOTE"
	.sectionflags	@"SHF_NOTE_NV_CUINFO"
        /*0018*/ 	.short	0x0002
        /*001a*/ 	.short	0x0064
        /*001c*/ 	.short	0x0082
	.zero		2


//--------------------- .nv.info                  --------------------------
	.section	.nv.info,"",@"SHT_CUDA_INFO"
	.align	4


	//----- nvinfo : EIATTR_REGCOUNT
	.align		4
        /*0000*/ 	.byte	0x04, 0x2f
        /*0002*/ 	.short	(.L_1 - .L_0)
	.align		4
.L_0:
        /*0004*/ 	.word	index@(_Z9calculatePimi)
        /*0008*/ 	.word	0x0000000b


	//----- nvinfo : EIATTR_FRAME_SIZE
	.align		4
.L_1:
        /*000c*/ 	.byte	0x04, 0x11
        /*000e*/ 	.short	(.L_3 - .L_2)
	.align		4
.L_2:
        /*0010*/ 	.word	index@(_Z9calculatePimi)
        /*0014*/ 	.word	0x00000000


	//----- nvinfo : EIATTR_MIN_STACK_SIZE
	.align		4
.L_3:
        /*0018*/ 	.byte	0x04, 0x12
        /*001a*/ 	.short	(.L_5 - .L_4)
	.align		4
.L_4:
        /*001c*/ 	.word	index@(_Z9calculatePimi)
        /*0020*/ 	.word	0x00000000
.L_5:


//--------------------- .nv.compat                --------------------------
	.section	.nv.compat,"",@"SHT_CUDA_COMPAT_INFO"
	.align	4
        /*0000*/ 	.byte	0x02, 0x09, 0x00, 0x00, 0x02, 0x02, 0x01, 0x00, 0x02, 0x05, 0x05, 0x00, 0x03, 0x07, 0x01, 0x01
        /*0010*/ 	.byte	0x02, 0x03, 0x00, 0x00, 0x02, 0x06, 0x01, 0x00, 0x04, 0x0b, 0x08, 0x00, 0x09, 0x00, 0x00, 0x00
        /*0020*/ 	.byte	0x00, 0x00, 0x00, 0x00


//--------------------- .nv.info._Z9calculatePimi --------------------------
	.section	.nv.info._Z9calculatePimi,"",@"SHT_CUDA_INFO"
	.sectionflags	@""
	.align	4


	//----- nvinfo : EIATTR_CUDA_API_VERSION
	.align		4
        /*0000*/ 	.byte	0x04, 0x37
        /*0002*/ 	.short	(.L_7 - .L_6)
.L_6:
        /*0004*/ 	.word	0x00000082


	//----- nvinfo : EIATTR_KPARAM_INFO
	.align		4
.L_7:
        /*0008*/ 	.byte	0x04, 0x17
        /*000a*/ 	.short	(.L_9 - .L_8)
.L_8:
        /*000c*/ 	.word	0x00000000
        /*0010*/ 	.short	0x0002
        /*0012*/ 	.short	0x0010
        /*0014*/ 	.byte	0x00, 0xf0, 0x11, 0x00


	//----- nvinfo : EIATTR_KPARAM_INFO
	.align		4
.L_9:
        /*0018*/ 	.byte	0x04, 0x17
        /*001a*/ 	.short	(.L_11 - .L_10)
.L_10:
        /*001c*/ 	.word	0x00000000
        /*0020*/ 	.short	0x0001
        /*0022*/ 	.short	0x0008
        /*0024*/ 	.byte	0x00, 0xf0, 0x21, 0x00


	//----- nvinfo : EIATTR_KPARAM_INFO
	.align		4
.L_11:
        /*0028*/ 	.byte	0x04, 0x17
        /*002a*/ 	.short	(.L_13 - .L_12)
.L_12:
        /*002c*/ 	.word	0x00000000
        /*0030*/ 	.short	0x0000
        /*0032*/ 	.short	0x0000
        /*0034*/ 	.byte	0x00, 0xf5, 0x21, 0x00


	//----- nvinfo : EIATTR_SPARSE_MMA_MASK
	.align		4
.L_13:
        /*0038*/ 	.byte	0x03, 0x50
        /*003a*/ 	.short	0x0000


	//----- nvinfo : EIATTR_MAXREG_COUNT
	.align		4
        /*003c*/ 	.byte	0x03, 0x1b
        /*003e*/ 	.short	0x00ff


	//----- nvinfo : EIATTR_MERCURY_ISA_VERSION
	.align		4
        /*0040*/ 	.byte	0x03, 0x5f
        /*0042*/ 	.short	0x0101


	//----- nvinfo : EIATTR_VRC_CTA_INIT_COUNT
	.align		4
        /*0044*/ 	.byte	0x02, 0x4a
	.zero		1
	.zero		1


	//----- nvinfo : EIATTR_EXIT_INSTR_OFFSETS
	.align		4
        /*0048*/ 	.byte	0x04, 0x1c
        /*004a*/ 	.short	(.L_15 - .L_14)


	//   ....[0]....
.L_14:
        /*004c*/ 	.word	0x00000200


	//   ....[1]....
        /*0050*/ 	.word	0x00000270


	//   ....[2]....
        /*0054*/ 	.word	0x00000310


	//----- nvinfo : EIATTR_CBANK_PARAM_SIZE
	.align		4
.L_15:
        /*0058*/ 	.byte	0x03, 0x19
        /*005a*/ 	.short	0x0014


	//----- nvinfo : EIATTR_PARAM_CBANK
	.align		4
        /*005c*/ 	.byte	0x04, 0x0a
        /*005e*/ 	.short	(.L_17 - .L_16)
	.align		4
.L_16:
        /*0060*/ 	.word	index@(.nv.constant0._Z9calculatePimi)
        /*0064*/ 	.short	0x0380
        /*0066*/ 	.short	0x0014


	//----- nvinfo : EIATTR_SW_WAR
	.align		4
.L_17:
        /*0068*/ 	.byte	0x04, 0x36
        /*006a*/ 	.short	(.L_19 - .L_18)
.L_18:
        /*006c*/ 	.word	0x00000008
.L_19:


//--------------------- .nv.callgraph             --------------------------
	.section	.nv.callgraph,"",@"SHT_CUDA_CALLGRAPH"
	.align	4
	.sectionentsize	8
	.align		4
        /*0000*/ 	.word	0x00000000
	.align		4
        /*0004*/ 	.word	0xffffffff
	.align		4
        /*0008*/ 	.word	0x00000000
	.align		4
        /*000c*/ 	.word	0xfffffffe
	.align		4
        /*0010*/ 	.word	0x00000000
	.align		4
        /*0014*/ 	.word	0xfffffffd
	.align		4
        /*0018*/ 	.word	0x00000000
	.align		4
        /*001c*/ 	.word	0xfffffffc


//--------------------- .text._Z9calculatePimi    --------------------------
	.section	.text._Z9calculatePimi,"ax",@progbits
	.align	128
        .global         _Z9calculatePimi
        .type           _Z9calculatePimi,@function
        .size           _Z9calculatePimi,(.L_x_1 - _Z9calculatePimi)
        .other          _Z9calculatePimi,@"STO_CUDA_ENTRY STV_DEFAULT"
_Z9calculatePimi:
.text._Z9calculatePimi:
[----:B------:R-:W-:Y:S08]  /*0000*/  LDC R1, c[0x0][0x37c] ;  /* 0x0000df00ff017b82 */ /* 0x000ff00000000800 */
[----:B------:R-:W0:Y:S01]  /*0010*/  LDC R6, c[0x0][0x390] ;  /* 0x0000e400ff067b82 */ /* 0x000e220000000800 */
[----:B------:R-:W1:Y:S07]  /*0020*/  S2R R5, SR_TID.X ;  /* 0x0000000000057919 */ /* 0x000e6e0000002100 */
[----:B------:R-:W1:Y:S08]  /*0030*/  S2UR UR4, SR_CTAID.X ;  /* 0x00000000000479c3 */ /* 0x000e700000002500 */
[----:B------:R-:W1:Y:S01]  /*0040*/  LDC R0, c[0x0][0x360] ;  /* 0x0000d800ff007b82 */ /* 0x000e620000000800 */
[----:B0-----:R-:W-:-:S04]  /*0050*/  IABS R7, R6 ;  /* 0x0000000600077213 */ /* 0x001fc80000000000 */
[----:B------:R-:W0:Y:S01]  /*0060*/  I2F.RP R4, R7 ;  /* 0x0000000700047306 */ /* 0x000e220000209400 */
[----:B-1----:R-:W-:Y:S01]  /*0070*/  IMAD R0, R0, UR4, R5 ;  /* 0x0000000400007c24 */ /* 0x002fe2000f8e0205 */
[----:B------:R-:W1:Y:S06]  /*0080*/  LDCU.64 UR4, c[0x0][0x388] ;  /* 0x00007100ff0477ac */ /* 0x000e6c0008000a00 */
[----:B0-----:R-:W0:Y:S01]  /*0090*/  MUFU.RCP R4, R4 ;  /* 0x0000000400047308 */ /* 0x001e220000001000 */
[----:B------:R-:W-:Y:S01]  /*00a0*/  ISETP.GE.AND P2, PT, R0, RZ, PT ;  /* 0x000000ff0000720c */ /* 0x000fe20003f46270 */
[----:B0-----:R-:W-:Y:S01]  /*00b0*/  VIADD R2, R4, 0xffffffe ;  /* 0x0ffffffe04027836 */ /* 0x001fe20000000000 */
[----:B------:R-:W-:-:S05]  /*00c0*/  IABS R4, R0 ;  /* 0x0000000000047213 */ /* 0x000fca0000000000 */
[----:B------:R0:W2:Y:S02]  /*00d0*/  F2I.FTZ.U32.TRUNC.NTZ R3, R2 ;  /* 0x0000000200037305 */ /* 0x0000a4000021f000 */
[----:B0-----:R-:W-:Y:S02]  /*00e0*/  IMAD.MOV.U32 R2, RZ, RZ, RZ ;  /* 0x000000ffff027224 */ /* 0x001fe400078e00ff */
[----:B--2---:R-:W-:-:S04]  /*00f0*/  IMAD.MOV R8, RZ, RZ, -R3 ;  /* 0x000000ffff087224 */ /* 0x004fc800078e0a03 */
[----:B------:R-:W-:-:S04]  /*0100*/  IMAD R5, R8, R7, RZ ;  /* 0x0000000708057224 */ /* 0x000fc800078e02ff */
[----:B------:R-:W-:-:S06]  /*0110*/  IMAD.HI.U32 R3, R3, R5, R2 ;  /* 0x0000000503037227 */ /* 0x000fcc00078e0002 */
[----:B------:R-:W-:-:S04]  /*0120*/  IMAD.HI.U32 R3, R3, R4, RZ ;  /* 0x0000000403037227 */ /* 0x000fc800078e00ff */
[----:B------:R-:W-:-:S04]  /*0130*/  IMAD.MOV R3, RZ, RZ, -R3 ;  /* 0x000000ffff037224 */ /* 0x000fc800078e0a03 */
[----:B------:R-:W-:Y:S01]  /*0140*/  IMAD R2, R7, R3, R4 ;  /* 0x0000000307027224 */ /* 0x000fe200078e0204 */
[----:B------:R-:W-:-:S04]  /*0150*/  SHF.R.S32.HI R3, RZ, 0x1f, R0 ;  /* 0x0000001fff037819 */ /* 0x000fc80000011400 */
[----:B------:R-:W-:-:S13]  /*0160*/  ISETP.GT.U32.AND P0, PT, R7, R2, PT ;  /* 0x000000020700720c */ /* 0x000fda0003f04070 */
[----:B------:R-:W-:Y:S01]  /*0170*/  @!P0 IMAD.IADD R2, R2, 0x1, -R7 ;  /* 0x0000000102028824 */ /* 0x000fe200078e0a07 */
[----:B------:R-:W-:-:S04]  /*0180*/  ISETP.NE.AND P0, PT, R6, RZ, PT ;  /* 0x000000ff0600720c */ /* 0x000fc80003f05270 */
[----:B------:R-:W-:-:S13]  /*0190*/  ISETP.GT.U32.AND P1, PT, R7, R2, PT ;  /* 0x000000020700720c */ /* 0x000fda0003f24070 */
[----:B------:R-:W-:Y:S01]  /*01a0*/  @!P1 IMAD.IADD R2, R2, 0x1, -R7 ;  /* 0x0000000102029824 */ /* 0x000fe200078e0a07 */
[----:B-1----:R-:W-:-:S03]  /*01b0*/  ISETP.GT.U32.AND P1, PT, R0, UR4, PT ;  /* 0x0000000400007c0c */ /* 0x002fc6000bf24070 */
[----:B------:R-:W-:Y:S01]  /*01c0*/  @!P2 IMAD.MOV R2, RZ, RZ, -R2 ;  /* 0x000000ffff02a224 */ /* 0x000fe200078e0a02 */
[----:B------:R-:W-:-:S04]  /*01d0*/  @!P0 LOP3.LUT R2, RZ, R6, RZ, 0x33, !PT ;  /* 0x00000006ff028212 */ /* 0x000fc800078e33ff */
[----:B------:R-:W-:-:S04]  /*01e0*/  ISETP.NE.AND P0, PT, R2, RZ, PT ;  /* 0x000000ff0200720c */ /* 0x000fc80003f05270 */
[----:B------:R-:W-:-:S13]  /*01f0*/  ISETP.GT.U32.OR.EX P0, PT, R3, UR5, P0, P1 ;  /* 0x0000000503007c0c */ /* 0x000fda0008704510 */
[----:B------:R-:W-:Y:S05]  /*0200*/  @P0 EXIT ;  /* 0x000000000000094d */ /* 0x000fea0003800000 */
[----:B------:R-:W-:-:S04]  /*0210*/  LEA.HI R2, R6, R6, RZ, 0x1 ;  /* 0x0000000606027211 */ /* 0x000fc800078f08ff */
[----:B------:R-:W-:-:S05]  /*0220*/  SHF.R.S32.HI R5, RZ, 0x1, R2 ;  /* 0x00000001ff057819 */ /* 0x000fca0000011402 */
[----:B------:R-:W-:-:S05]  /*0230*/  IMAD.IADD R2, R0, 0x1, R5 ;  /* 0x0000000100027824 */ /* 0x000fca00078e0205 */
[----:B------:R-:W-:Y:S02]  /*0240*/  ISETP.GE.U32.AND P0, PT, R2, UR4, PT ;  /* 0x0000000402007c0c */ /* 0x000fe4000bf06070 */
[----:B------:R-:W-:-:S04]  /*0250*/  SHF.R.S32.HI R2, RZ, 0x1f, R2 ;  /* 0x0000001fff027819 */ /* 0x000fc80000011402 */
[----:B------:R-:W-:-:S13]  /*0260*/  ISETP.GE.U32.AND.EX P0, PT, R2, UR5, PT, P0 ;  /* 0x0000000502007c0c */ /* 0x000fda000bf06100 */
[----:B------:R-:W-:Y:S05]  /*0270*/  @P0 EXIT ;  /* 0x000000000000094d */ /* 0x000fea0003800000 */
[----:B------:R-:W0:Y:S01]  /*0280*/  LDCU.64 UR6, c[0x0][0x380] ;  /* 0x00007000ff0677ac */ /* 0x000e220008000a00 */
[----:B------:R-:W1:Y:S01]  /*0290*/  LDCU.64 UR4, c[0x0][0x358] ;  /* 0x00006b00ff0477ac */ /* 0x000e620008000a00 */
[----:B0-----:R-:W-:-:S04]  /*02a0*/  LEA R2, P0, R0, UR6, 0x2 ;  /* 0x0000000600027c11 */ /* 0x001fc8000f8010ff */
[----:B------:R-:W-:-:S03]  /*02b0*/  LEA.HI.X R3, R0, UR7, R3, 0x2, P0 ;  /* 0x0000000700037c11 */ /* 0x000fc600080f1403 */
[----:B------:R-:W-:Y:S02]  /*02c0*/  IMAD.WIDE R4, R5, 0x4, R2 ;  /* 0x0000000405047825 */ /* 0x000fe400078e0202 */
[----:B-1----:R-:W2:Y:S04]  /*02d0*/  LDG.E R0, desc[UR4][R2.64] ;  /* 0x0000000402007981 */ /* 0x002ea8000c1e1900 */
[----:B------:R-:W2:Y:S02]  /*02e0*/  LDG.E R5, desc[UR4][R4.64] ;  /* 0x0000000404057981 */ /* 0x000ea4000c1e1900 */
[----:B--2---:R-:W-:-:S05]  /*02f0*/  LOP3.LUT R7, R5, R0, RZ, 0x3c, !PT ;  /* 0x0000000005077212 */ /* 0x004fca00078e3cff */
[----:B------:R-:W-:Y:S01]  /*0300*/  STG.E desc[UR4][R2.64], R7 ;  /* 0x0000000702007986 */ /* 0x000fe2000c101904 */
[----:B------:R-:W-:Y:S05]  /*0310*/  EXIT ;  /* 0x000000000000794d */ /* 0x000fea0003800000 */
.L_x_0:
[----:B------:R-:W-:-:S00]  /*0320*/  BRA `(.L_x_0) ;  /* 0xfffffffc00fc7947 */ /* 0x000fc0000383ffff */
[----:B------:R-:W-:-:S00]  /*0330*/  NOP ;  /* 0x0000000000007918 */ /* 0x000fc00000000000 */
        /* <DEDUP_REMOVED lines=12> */
.L_x_1:


//--------------------- .nv.shared.reserved.0     --------------------------
	.section	.nv.shared.reserved.0,"aw",@nobits
	.weak		__nv_reservedSMEM_offset_0_alias
	.size		__nv_reservedSMEM_offset_0_alias, 0, 64
	.other		__nv_reservedSMEM_offset_0_alias,@"STO_CUDA_RESERVED_SHARED STV_DEFAULT"
__nv_reservedSMEM_offset_0_alias:
	.zero		0
	.zero		64


//--------------------- .nv.constant0._Z9calculatePimi --------------------------
	.section	.nv.constant0._Z9calculatePimi,"a",@progbits
	.sectionflags	@""
	.align	4
.nv.constant0._Z9calculatePimi:
	.zero		916


//--------------------- SYMBOLS --------------------------

	.type		.nv.reservedSmem.offset0,@object
	.size		.nv.reservedSmem.offset0,0x4
